//
// Generated by NVIDIA NVVM Compiler
//
// Compiler Build ID: CL-36424714
// Cuda compilation tools, release 13.0, V13.0.88
// Based on NVVM 20.0.0
//

.version 9.0
.target sm_100
.address_size 64

	// .globl	_Z3addPii

.visible .entry _Z3addPii(
	.param .u64 .ptr .align 1 _Z3addPii_param_0,
	.param .u32 _Z3addPii_param_1
)
{
	.reg .pred 	%p<14>;
	.reg .b32 	%r<38>;
	.reg .b32 	%f<66>;
	.reg .b64 	%rd<9>;

	ld.param.u64 	%rd3, [_Z3addPii_param_0];
	ld.param.u32 	%r10, [_Z3addPii_param_1];
	cvta.to.global.u64 	%rd1, %rd3;
	mov.u32 	%r11, %ntid.x;
	mov.u32 	%r12, %ctaid.x;
	mov.u32 	%r13, %tid.x;
	mad.lo.s32 	%r36, %r11, %r12, %r13;
	setp.ge.s32 	%p1, %r36, %r10;
	setp.gt.s32 	%p2, %r36, 16383;
	or.pred  	%p3, %p1, %p2;
	@%p3 bra 	$L__BB0_9;
	cvt.rn.f32.s32 	%f8, %r10;
	setp.lt.s32 	%p4, %r10, 1;
	mul.f32 	%f9, %f8, 0f4B000000;
	selp.f32 	%f10, %f9, %f8, %p4;
	selp.f32 	%f11, 0fC1B80000, 0f00000000, %p4;
	mov.b32 	%r16, %f10;
	add.s32 	%r17, %r16, -1059760811;
	and.b32  	%r18, %r17, -8388608;
	sub.s32 	%r19, %r16, %r18;
	mov.b32 	%f12, %r19;
	cvt.rn.f32.s32 	%f13, %r18;
	fma.rn.f32 	%f14, %f13, 0f34000000, %f11;
	add.f32 	%f15, %f12, 0fBF800000;
	fma.rn.f32 	%f16, %f15, 0fBE055027, 0f3E1039F6;
	fma.rn.f32 	%f17, %f16, %f15, 0fBDF8CDCC;
	fma.rn.f32 	%f18, %f17, %f15, 0f3E0F2955;
	fma.rn.f32 	%f19, %f18, %f15, 0fBE2AD8B9;
	fma.rn.f32 	%f20, %f19, %f15, 0f3E4CED0B;
	fma.rn.f32 	%f21, %f20, %f15, 0fBE7FFF22;
	fma.rn.f32 	%f22, %f21, %f15, 0f3EAAAA78;
	fma.rn.f32 	%f23, %f22, %f15, 0fBF000000;
	mul.f32 	%f24, %f15, %f23;
	fma.rn.f32 	%f25, %f24, %f15, %f15;
	fma.rn.f32 	%f26, %f14, 0f3F317218, %f25;
	setp.gt.u32 	%p5, %r16, 2139095039;
	fma.rn.f32 	%f27, %f10, 0f7F800000, 0f7F800000;
	selp.f32 	%f28, %f27, %f26, %p5;
	setp.eq.f32 	%p6, %f10, 0f00000000;
	selp.f32 	%f1, 0fFF800000, %f28, %p6;
	mov.f32 	%f29, 0f00000000;
	mov.f32 	%f30, 0f3F000000;
	mul.rn.f32 	%f31, %f30, %f29;
	mov.f32 	%f32, 0f3DF6384F;
	mul.rn.f32 	%f33, %f32, %f29;
	fma.rn.f32 	%f34, %f31, 0f3FB8AA3B, 0f00000000;
	add.f32 	%f35, %f34, 0f00000000;
	mul.f32 	%f36, %f33, 0f40400000;
	fma.rn.f32 	%f37, %f36, %f31, %f35;
	fma.rn.f32 	%f38, %f33, 0f00000000, %f37;
	mov.f32 	%f39, 0f3F800000;
	add.rn.f32 	%f2, %f39, %f38;
	mov.f32 	%f40, 0fBF800000;
	add.rn.f32 	%f41, %f2, %f40;
	neg.f32 	%f42, %f41;
	add.rn.f32 	%f3, %f38, %f42;
	mov.b32 	%r35, 1;
	mov.b32 	%r34, 16384;
$L__BB0_2:
	bar.sync 	0;
	mul.wide.s32 	%rd4, %r36, 4;
	add.s64 	%rd2, %rd1, %rd4;
	mov.b32 	%r37, 0;
$L__BB0_3:
	cvt.rn.f32.u32 	%f4, %r37;
	setp.leu.f32 	%p7, %f1, %f4;
	@%p7 bra 	$L__BB0_8;
	setp.eq.s32 	%p9, %r37, 0;
	mov.f32 	%f65, 0f3F800000;
	@%p9 bra 	$L__BB0_7;
	mul.rn.f32 	%f44, %f2, %f4;
	cvt.rni.f32.f32 	%f45, %f44;
	sub.f32 	%f46, %f44, %f45;
	neg.f32 	%f47, %f44;
	fma.rn.f32 	%f48, %f2, %f4, %f47;
	fma.rn.f32 	%f49, %f3, %f4, %f48;
	add.f32 	%f50, %f46, %f49;
	setp.gt.f32 	%p10, %f45, 0f00000000;
	selp.b32 	%r25, 0, -2097152000, %p10;
	abs.f32 	%f51, %f4;
	setp.num.f32 	%p11, %f51, %f51;
	setp.lt.f32 	%p12, %f44, 0f00000000;
	selp.f32 	%f52, 0f00000000, 0f7F800000, %p12;
	abs.f32 	%f53, %f44;
	setp.gt.f32 	%p13, %f53, 0f43180000;
	cvt.rzi.s32.f32 	%r26, %f45;
	shl.b32 	%r27, %r26, 23;
	sub.s32 	%r28, %r27, %r25;
	mov.b32 	%f54, %r28;
	add.s32 	%r29, %r25, 2130706432;
	mov.b32 	%f55, %r29;
	fma.rn.f32 	%f56, %f50, 0f391FCB8E, 0f3AAF85ED;
	fma.rn.f32 	%f57, %f56, %f50, 0f3C1D9856;
	fma.rn.f32 	%f58, %f57, %f50, 0f3D6357BB;
	fma.rn.f32 	%f59, %f58, %f50, 0f3E75FDEC;
	fma.rn.f32 	%f60, %f59, %f50, 0f3F317218;
	fma.rn.f32 	%f61, %f60, %f50, 0f3F800000;
	mul.f32 	%f62, %f61, %f55;
	mul.f32 	%f63, %f62, %f54;
	selp.f32 	%f65, %f52, %f63, %p13;
	@%p11 bra 	$L__BB0_7;
	mov.f32 	%f64, 0f40000000;
	add.rn.f32 	%f65, %f64, %f4;
$L__BB0_7:
	cvt.rzi.s32.f32 	%r30, %f65;
	ld.global.u32 	%r31, [%rd2];
	mul.wide.s32 	%rd7, %r30, 4;
	add.s64 	%rd8, %rd2, %rd7;
	ld.global.u32 	%r32, [%rd8];
	add.s32 	%r33, %r32, %r31;
	st.global.u32 	[%rd8], %r33;
	add.s32 	%r37, %r37, 1;
	bra.uni 	$L__BB0_3;
$L__BB0_8:
	mul.wide.u32 	%rd5, %r34, 4;
	add.s64 	%rd6, %rd1, %rd5;
	ld.global.u32 	%r21, [%rd6];
	ld.global.u32 	%r22, [%rd2];
	add.s32 	%r23, %r22, %r21;
	st.global.u32 	[%rd2], %r23;
	bar.sync 	0;
	add.s32 	%r35, %r35, 1;
	add.s32 	%r36, %r36, 16384;
	shl.b32 	%r34, %r35, 14;
	min.s32 	%r24, %r10, %r34;
	setp.gt.s32 	%p8, %r24, %r36;
	@%p8 bra 	$L__BB0_2;
$L__BB0_9:
	ret;

}


// ===== COMPILED SASS (sm_100) =====

	.target	sm_100

	.elftype	@"ET_EXEC"


//--------------------- .note.nv.tkinfo           --------------------------
	.section	.note.nv.tkinfo,"",@"SHT_NOTE"
	.sectionflags	@"SHF_NOTE_NV_TKINFO"
	.tkinfo
        /*0018*/ 	.word	0x00000002
        /*0030*/ 	.string	""
        /*0030*/ 	.string	"ptxas"
        /*0030*/ 	.string	"Cuda compilation tools, release 13.0, V13.0.88"
        /*0030*/ 	.string	"Build cuda_13.0.r13.0/compiler.36424714_0"
        /*0030*/ 	.string	"-arch sm_100 -m 64 "



//--------------------- .note.nv.cuinfo           --------------------------
	.section	.note.nv.cuinfo,"",@"SHT_NOTE"
	.sectionflags	@"SHF_NOTE_NV_CUINFO"
        /*0018*/ 	.short	0x0002
        /*001a*/ 	.short	0x0064
        /*001c*/ 	.short	0x0082
	.zero		2


//--------------------- .nv.info                  --------------------------
	.section	.nv.info,"",@"SHT_CUDA_INFO"
	.align	4


	//----- nvinfo : EIATTR_REGCOUNT
	.align		4
        /*0000*/ 	.byte	0x04, 0x2f
        /*0002*/ 	.short	(.L_1 - .L_0)
	.align		4
.L_0:
        /*0004*/ 	.word	index@(_Z3addPii)
        /*0008*/ 	.word	0x00000012


	//----- nvinfo : EIATTR_FRAME_SIZE
	.align		4
.L_1:
        /*000c*/ 	.byte	0x04, 0x11
        /*000e*/ 	.short	(.L_3 - .L_2)
	.align		4
.L_2:
        /*0010*/ 	.word	index@(_Z3addPii)
        /*0014*/ 	.word	0x00000000


	//----- nvinfo : EIATTR_MIN_STACK_SIZE
	.align		4
.L_3:
        /*0018*/ 	.byte	0x04, 0x12
        /*001a*/ 	.short	(.L_5 - .L_4)
	.align		4
.L_4:
        /*001c*/ 	.word	index@(_Z3addPii)
        /*0020*/ 	.word	0x00000000
.L_5:


//--------------------- .nv.compat                --------------------------
	.section	.nv.compat,"",@"SHT_CUDA_COMPAT_INFO"
	.align	4
        /*0000*/ 	.byte	0x02, 0x09, 0x00, 0x00, 0x02, 0x02, 0x01, 0x00, 0x02, 0x05, 0x05, 0x00, 0x03, 0x07, 0x01, 0x01
        /*0010*/ 	.byte	0x02, 0x03, 0x00, 0x00, 0x02, 0x06, 0x01, 0x00, 0x04, 0x0b, 0x08, 0x00, 0x01, 0x00, 0x00, 0x00
        /*0020*/ 	.byte	0x00, 0x00, 0x00, 0x00


//--------------------- .nv.info._Z3addPii        --------------------------
	.section	.nv.info._Z3addPii,"",@"SHT_CUDA_INFO"
	.sectionflags	@""
	.align	4


	//----- nvinfo : EIATTR_CUDA_API_VERSION
	.align		4
        /*0000*/ 	.byte	0x04, 0x37
        /*0002*/ 	.short	(.L_7 - .L_6)
.L_6:
        /*0004*/ 	.word	0x00000082


	//----- nvinfo : EIATTR_KPARAM_INFO
	.align		4
.L_7:
        /*0008*/ 	.byte	0x04, 0x17
        /*000a*/ 	.short	(.L_9 - .L_8)
.L_8:
        /*000c*/ 	.word	0x00000000
        /*0010*/ 	.short	0x0001
        /*0012*/ 	.short	0x0008
        /*0014*/ 	.byte	0x00, 0xf0, 0x11, 0x00


	//----- nvinfo : EIATTR_KPARAM_INFO
	.align		4
.L_9:
        /*0018*/ 	.byte	0x04, 0x17
        /*001a*/ 	.short	(.L_11 - .L_10)
.L_10:
        /*001c*/ 	.word	0x00000000
        /*0020*/ 	.short	0x0000
        /*0022*/ 	.short	0x0000
        /*0024*/ 	.byte	0x00, 0xf5, 0x21, 0x00


	//----- nvinfo : EIATTR_SPARSE_MMA_MASK
	.align		4
.L_11:
        /*0028*/ 	.byte	0x03, 0x50
        /*002a*/ 	.short	0x0000


	//----- nvinfo : EIATTR_MAXREG_COUNT
	.align		4
        /*002c*/ 	.byte	0x03, 0x1b
        /*002e*/ 	.short	0x00ff


	//----- nvinfo : EIATTR_NUM_BARRIERS
	.align		4
        /*0030*/ 	.byte	0x02, 0x4c
        /*0032*/ 	.byte	0x01
	.zero		1


	//----- nvinfo : EIATTR_MERCURY_ISA_VERSION
	.align		4
        /*0034*/ 	.byte	0x03, 0x5f
        /*0036*/ 	.short	0x0101


	//----- nvinfo : EIATTR_VRC_CTA_INIT_COUNT
	.align		4
        /*0038*/ 	.byte	0x02, 0x4a
	.zero		1
	.zero		1


	//----- nvinfo : EIATTR_EXIT_INSTR_OFFSETS
	.align		4
        /*003c*/ 	.byte	0x04, 0x1c
        /*003e*/ 	.short	(.L_13 - .L_12)


	//   ....[0]....
.L_12:
        /*0040*/ 	.word	0x00000080


	//   ....[1]....
        /*0044*/ 	.word	0x000006c0


	//----- nvinfo : EIATTR_CRS_STACK_SIZE
	.align		4
.L_13:
        /*0048*/ 	.byte	0x04, 0x1e
        /*004a*/ 	.short	(.L_15 - .L_14)
.L_14:
        /*004c*/ 	.word	0x00000000


	//----- nvinfo : EIATTR_CBANK_PARAM_SIZE
	.align		4
.L_15:
        /*0050*/ 	.byte	0x03, 0x19
        /*0052*/ 	.short	0x000c


	//----- nvinfo : EIATTR_PARAM_CBANK
	.align		4
        /*0054*/ 	.byte	0x04, 0x0a
        /*0056*/ 	.short	(.L_17 - .L_16)
	.align		4
.L_16:
        /*0058*/ 	.word	index@(.nv.constant0._Z3addPii)
        /*005c*/ 	.short	0x0380
        /*005e*/ 	.short	0x000c


	//----- nvinfo : EIATTR_SW_WAR
	.align		4
.L_17:
        /*0060*/ 	.byte	0x04, 0x36
        /*0062*/ 	.short	(.L_19 - .L_18)
.L_18:
        /*0064*/ 	.word	0x00000008
.L_19:


//--------------------- .nv.callgraph             --------------------------
	.section	.nv.callgraph,"",@"SHT_CUDA_CALLGRAPH"
	.align	4
	.sectionentsize	8
	.align		4
        /*0000*/ 	.word	0x00000000
	.align		4
        /*0004*/ 	.word	0xffffffff
	.align		4
        /*0008*/ 	.word	0x00000000
	.align		4
        /*000c*/ 	.word	0xfffffffe
	.align		4
        /*0010*/ 	.word	0x00000000
	.align		4
        /*0014*/ 	.word	0xfffffffd
	.align		4
        /*0018*/ 	.word	0x00000000
	.align		4
        /*001c*/ 	.word	0xfffffffc


//--------------------- .text._Z3addPii           --------------------------
	.section	.text._Z3addPii,"ax",@progbits
	.align	128
        .global         _Z3addPii
        .type           _Z3addPii,@function
        .size           _Z3addPii,(.L_x_5 - _Z3addPii)
        .other          _Z3addPii,@"STO_CUDA_ENTRY STV_DEFAULT"
_Z3addPii:
.text._Z3addPii:
[----:B------:R-:W-:Y:S01]  /*0000*/  LDC R1, c[0x0][0x37c] ;  /* 0x0000df00ff017b82 */ /* 0x000fe20000000800 */
[----:B------:R-:W0:Y:S01]  /*0010*/  S2R R5, SR_CTAID.X ;  /* 0x0000000000057919 */ /* 0x000e220000002500 */
[----:B------:R-:W0:Y:S06]  /*0020*/  LDCU UR4, c[0x0][0x360] ;  /* 0x00006c00ff0477ac */ /* 0x000e2c0008000800 */
[----:B------:R-:W1:Y:S01]  /*0030*/  LDC R2, c[0x0][0x388] ;  /* 0x0000e200ff027b82 */ /* 0x000e620000000800 */
[----:B------:R-:W0:Y:S02]  /*0040*/  S2R R0, SR_TID.X ;  /* 0x0000000000007919 */ /* 0x000e240000002100 */
[----:B0-----:R-:W-:-:S05]  /*0050*/  IMAD R5, R5, UR4, R0 ;  /* 0x0000000405057c24 */ /* 0x001fca000f8e0200 */
[----:B------:R-:W-:-:S04]  /*0060*/  ISETP.GT.AND P0, PT, R5, 0x3fff, PT ;  /* 0x00003fff0500780c */ /* 0x000fc80003f04270 */
[----:B-1----:R-:W-:-:S13]  /*0070*/  ISETP.GE.OR P0, PT, R5, R2, P0 ;  /* 0x000000020500720c */ /* 0x002fda0000706670 */
[----:B------:R-:W-:Y:S05]  /*0080*/  @P0 EXIT ;  /* 0x000000000000094d */ /* 0x000fea0003800000 */
[----:B------:R-:W-:Y:S01]  /*0090*/  ISETP.GE.AND P0, PT, R2, 0x1, PT ;  /* 0x000000010200780c */ /* 0x000fe20003f06270 */
[----:B------:R-:W-:Y:S01]  /*00a0*/  HFMA2 R3, -RZ, RZ, 1.5048828125, 33.21875 ;  /* 0x3e055027ff037431 */ /* 0x000fe200000001ff */
[----:B------:R-:W-:Y:S01]  /*00b0*/  I2FP.F32.S32 R2, R2 ;  /* 0x0000000200027245 */ /* 0x000fe20000201400 */
[----:B------:R-:W0:Y:S01]  /*00c0*/  LDCU.64 UR8, c[0x0][0x358] ;  /* 0x00006b00ff0877ac */ /* 0x000e220008000a00 */
[----:B------:R-:W-:-:S09]  /*00d0*/  UMOV UR5, 0x1 ;  /* 0x0000000100057882 */ /* 0x000fd20000000000 */
[----:B------:R-:W-:-:S05]  /*00e0*/  @!P0 FMUL R2, R2, 8388608 ;  /* 0x4b00000002028820 */ /* 0x000fca0000400000 */
[C---:B------:R-:W-:Y:S02]  /*00f0*/  IADD3 R0, PT, PT, R2.reuse, -0x3f2aaaab, RZ ;  /* 0xc0d5555502007810 */ /* 0x040fe40007ffe0ff */
[----:B------:R-:W-:Y:S02]  /*0100*/  FSETP.NEU.AND P1, PT, R2, RZ, PT ;  /* 0x000000ff0200720b */ /* 0x000fe40003f2d000 */
[----:B------:R-:W-:-:S04]  /*0110*/  LOP3.LUT R7, R0, 0xff800000, RZ, 0xc0, !PT ;  /* 0xff80000000077812 */ /* 0x000fc800078ec0ff */
[-C--:B------:R-:W-:Y:S02]  /*0120*/  IADD3 R0, PT, PT, R2, -R7.reuse, RZ ;  /* 0x8000000702007210 */ /* 0x080fe40007ffe0ff */
[----:B------:R-:W-:-:S03]  /*0130*/  I2FP.F32.S32 R4, R7 ;  /* 0x0000000700047245 */ /* 0x000fc60000201400 */
[----:B------:R-:W-:Y:S01]  /*0140*/  FADD R6, R0, -1 ;  /* 0xbf80000000067421 */ /* 0x000fe20000000000 */
[----:B------:R-:W-:-:S03]  /*0150*/  FFMA R0, RZ, 1.4426950216293334961, RZ ;  /* 0x3fb8aa3bff007823 */ /* 0x000fc600000000ff */
[----:B------:R-:W-:Y:S01]  /*0160*/  FFMA R3, R6, -R3, 0.14084610342979431152 ;  /* 0x3e1039f606037423 */ /* 0x000fe20000000803 */
[----:B------:R-:W-:-:S03]  /*0170*/  FADD R0, RZ, R0 ;  /* 0x00000000ff007221 */ /* 0x000fc60000000000 */
[----:B------:R-:W-:Y:S01]  /*0180*/  FFMA R3, R6, R3, -0.12148627638816833496 ;  /* 0xbdf8cdcc06037423 */ /* 0x000fe20000000003 */
[----:B------:R-:W-:-:S03]  /*0190*/  FFMA R0, RZ, RZ, R0 ;  /* 0x000000ffff007223 */ /* 0x000fc60000000000 */
[----:B------:R-:W-:Y:S01]  /*01a0*/  FFMA R3, R6, R3, 0.13980610668659210205 ;  /* 0x3e0f295506037423 */ /* 0x000fe20000000003 */
[----:B------:R-:W-:-:S03]  /*01b0*/  FFMA R7, RZ, RZ, R0 ;  /* 0x000000ffff077223 */ /* 0x000fc60000000000 */
[----:B------:R-:W-:Y:S01]  /*01c0*/  FFMA R3, R6, R3, -0.16684235632419586182 ;  /* 0xbe2ad8b906037423 */ /* 0x000fe20000000003 */
[----:B------:R-:W-:-:S03]  /*01d0*/  FADD R0, R7, 1 ;  /* 0x3f80000007007421 */ /* 0x000fc60000000000 */
[----:B------:R-:W-:-:S04]  /*01e0*/  FFMA R3, R6, R3, 0.20012299716472625732 ;  /* 0x3e4ced0b06037423 */ /* 0x000fc80000000003 */
[----:B------:R-:W-:-:S04]  /*01f0*/  FFMA R3, R6, R3, -0.24999669194221496582 ;  /* 0xbe7fff2206037423 */ /* 0x000fc80000000003 */
[----:B------:R-:W-:Y:S01]  /*0200*/  FFMA R9, R6, R3, 0.33333182334899902344 ;  /* 0x3eaaaa7806097423 */ /* 0x000fe20000000003 */
[----:B------:R-:W-:Y:S02]  /*0210*/  FSEL R3, RZ, -23, P0 ;  /* 0xc1b80000ff037808 */ /* 0x000fe40000000000 */
[----:B------:R-:W-:Y:S01]  /*0220*/  ISETP.GT.U32.AND P0, PT, R2, 0x7f7fffff, PT ;  /* 0x7f7fffff0200780c */ /* 0x000fe20003f04070 */
[----:B------:R-:W-:Y:S02]  /*0230*/  FFMA R9, R6, R9, -0.5 ;  /* 0xbf00000006097423 */ /* 0x000fe40000000009 */
[----:B------:R-:W-:Y:S01]  /*0240*/  FFMA R3, R4, 1.1920928955078125e-07, R3 ;  /* 0x3400000004037823 */ /* 0x000fe20000000003 */
[----:B------:R-:W-:Y:S01]  /*0250*/  FADD R4, R0, -1 ;  /* 0xbf80000000047421 */ /* 0x000fe20000000000 */
[----:B------:R-:W-:-:S03]  /*0260*/  FMUL R9, R6, R9 ;  /* 0x0000000906097220 */ /* 0x000fc60000400000 */
[----:B------:R-:W-:Y:S01]  /*0270*/  FADD R4, R7, -R4 ;  /* 0x8000000407047221 */ /* 0x000fe20000000000 */
[----:B------:R-:W-:Y:S01]  /*0280*/  FFMA R6, R6, R9, R6 ;  /* 0x0000000906067223 */ /* 0x000fe20000000006 */
[----:B------:R-:W-:Y:S01]  /*0290*/  MOV R9, 0x7f800000 ;  /* 0x7f80000000097802 */ /* 0x000fe20000000f00 */
[----:B------:R-:W-:Y:S02]  /*02a0*/  HFMA2 R7, -RZ, RZ, 0, 2 ;  /* 0x00004000ff077431 */ /* 0x000fe400000001ff */
[----:B------:R-:W-:Y:S02]  /*02b0*/  FFMA R6, R3, 0.69314718246459960938, R6 ;  /* 0x3f31721803067823 */ /* 0x000fe40000000006 */
[----:B------:R-:W-:-:S05]  /*02c0*/  @P0 FFMA R6, R2, R9, +INF ;  /* 0x7f80000002060423 */ /* 0x000fca0000000009 */
[----:B0-----:R-:W-:-:S07]  /*02d0*/  FSEL R6, R6, -INF , P1 ;  /* 0xff80000006067808 */ /* 0x001fce0000800000 */
.L_x_3:
[----:B0-----:R-:W0:Y:S01]  /*02e0*/  LDC.64 R2, c[0x0][0x380] ;  /* 0x0000e000ff027b82 */ /* 0x001e220000000a00 */
[----:B------:R-:W-:Y:S01]  /*02f0*/  FSETP.GT.AND P0, PT, R6, RZ, PT ;  /* 0x000000ff0600720b */ /* 0x000fe20003f04000 */
[----:B------:R-:W-:Y:S05]  /*0300*/  WARPSYNC.ALL ;  /* 0x0000000000007948 */ /* 0x000fea0003800000 */
[----:B0-----:R-:W-:Y:S01]  /*0310*/  IMAD.WIDE R2, R5, 0x4, R2 ;  /* 0x0000000405027825 */ /* 0x001fe200078e0202 */
[----:B------:R-:W-:Y:S06]  /*0320*/  BAR.SYNC.DEFER_BLOCKING 0x0 ;  /* 0x0000000000007b1d */ /* 0x000fec0000010000 */
[----:B------:R-:W-:Y:S05]  /*0330*/  @!P0 BRA `(.L_x_0) ;  /* 0x0000000000a08947 */ /* 0x000fea0003800000 */
[----:B------:R-:W-:Y:S01]  /*0340*/  HFMA2 R11, -RZ, RZ, 0, 0 ;  /* 0x00000000ff0b7431 */ /* 0x000fe200000001ff */
[----:B------:R-:W-:-:S06]  /*0350*/  UMOV UR4, URZ ;  /* 0x000000ff00047c82 */ /* 0x000fcc0008000000 */
.L_x_2:
[----:B------:R-:W-:Y:S01]  /*0360*/  UISETP.NE.AND UP0, UPT, UR4, URZ, UPT ;  /* 0x000000ff0400728c */ /* 0x000fe2000bf05270 */
[----:B------:R-:W-:-:S08]  /*0370*/  MOV R10, 0x3f800000 ;  /* 0x3f800000000a7802 */ /* 0x000fd00000000f00 */
[----:B------:R-:W-:Y:S05]  /*0380*/  BRA.U !UP0, `(.L_x_1) ;  /* 0x0000000108647547 */ /* 0x000fea000b800000 */
[CC--:B------:R-:W-:Y:S01]  /*0390*/  FMUL R9, R0.reuse, R11.reuse ;  /* 0x0000000b00097220 */ /* 0x0c0fe20000400000 */
[----:B------:R-:W-:Y:S01]  /*03a0*/  HFMA2 R15, -RZ, RZ, 0.64013671875, -15.109375 ;  /* 0x391fcb8eff0f7431 */ /* 0x000fe200000001ff */
[-C--:B------:R-:W-:Y:S02]  /*03b0*/  FSETP.NAN.AND P2, PT, |R11|, |R11|.reuse, PT ;  /* 0x4000000b0b00720b */ /* 0x080fe40003f48200 */
[----:B------:R-:W0:Y:S01]  /*03c0*/  FRND R8, R9 ;  /* 0x0000000900087307 */ /* 0x000e220000201000 */
[----:B------:R-:W-:Y:S01]  /*03d0*/  FFMA R13, R0, R11, -R9 ;  /* 0x0000000b000d7223 */ /* 0x000fe20000000809 */
[----:B------:R-:W-:-:S03]  /*03e0*/  FSETP.GT.AND P0, PT, |R9|, 152, PT ;  /* 0x431800000900780b */ /* 0x000fc60003f04200 */
[----:B------:R-:W-:Y:S01]  /*03f0*/  FFMA R13, R4, R11, R13 ;  /* 0x0000000b040d7223 */ /* 0x000fe2000000000d */
[----:B0-----:R-:W-:Y:S01]  /*0400*/  FADD R10, R9, -R8 ;  /* 0x80000008090a7221 */ /* 0x001fe20000000000 */
[----:B------:R-:W-:-:S03]  /*0410*/  FSETP.GT.AND P1, PT, R8, RZ, PT ;  /* 0x000000ff0800720b */ /* 0x000fc60003f24000 */
[----:B------:R-:W-:Y:S01]  /*0420*/  FADD R10, R10, R13 ;  /* 0x0000000d0a0a7221 */ /* 0x000fe20000000000 */
[----:B------:R-:W-:Y:S02]  /*0430*/  SEL R8, RZ, 0x83000000, P1 ;  /* 0x83000000ff087807 */ /* 0x000fe40000800000 */
[----:B------:R-:W-:Y:S01]  /*0440*/  FSETP.GEU.AND P1, PT, R9, RZ, PT ;  /* 0x000000ff0900720b */ /* 0x000fe20003f2e000 */
[----:B------:R-:W-:Y:S01]  /*0450*/  FFMA R13, R10, R15, 0.0013391353422775864601 ;  /* 0x3aaf85ed0a0d7423 */ /* 0x000fe2000000000f */
[----:B------:R-:W-:-:S03]  /*0460*/  IADD3 R12, PT, PT, R8, 0x7f000000, RZ ;  /* 0x7f000000080c7810 */ /* 0x000fc60007ffe0ff */
[C---:B------:R-:W-:Y:S02]  /*0470*/  FFMA R15, R10.reuse, R13, 0.0096188392490148544312 ;  /* 0x3c1d98560a0f7423 */ /* 0x040fe4000000000d */
[----:B------:R-:W0:Y:S02]  /*0480*/  F2I.NTZ R13, R9 ;  /* 0x00000009000d7305 */ /* 0x000e240000203100 */
[----:B------:R-:W-:-:S04]  /*0490*/  FFMA R15, R10, R15, 0.055503588169813156128 ;  /* 0x3d6357bb0a0f7423 */ /* 0x000fc8000000000f */
[----:B------:R-:W-:-:S04]  /*04a0*/  FFMA R15, R10, R15, 0.24022644758224487305 ;  /* 0x3e75fdec0a0f7423 */ /* 0x000fc8000000000f */
[----:B------:R-:W-:-:S04]  /*04b0*/  FFMA R15, R10, R15, 0.69314718246459960938 ;  /* 0x3f3172180a0f7423 */ /* 0x000fc8000000000f */
[----:B------:R-:W-:Y:S01]  /*04c0*/  FFMA R15, R10, R15, 1 ;  /* 0x3f8000000a0f7423 */ /* 0x000fe2000000000f */
[----:B0-----:R-:W-:Y:S02]  /*04d0*/  LEA R13, R13, -R8, 0x17 ;  /* 0x800000080d0d7211 */ /* 0x001fe400078eb8ff */
[----:B------:R-:W-:Y:S01]  /*04e0*/  FSEL R10, RZ, +INF , !P1 ;  /* 0x7f800000ff0a7808 */ /* 0x000fe20004800000 */
[----:B------:R-:W-:-:S04]  /*04f0*/  FMUL R12, R12, R15 ;  /* 0x0000000f0c0c7220 */ /* 0x000fc80000400000 */
[----:B------:R-:W-:Y:S01]  /*0500*/  @!P0 FMUL R10, R13, R12 ;  /* 0x0000000c0d0a8220 */ /* 0x000fe20000400000 */
[----:B------:R-:W-:-:S07]  /*0510*/  @P2 FADD R10, R11, 2 ;  /* 0x400000000b0a2421 */ /* 0x000fce0000000000 */
.L_x_1:
[----:B------:R-:W0:Y:S01]  /*0520*/  F2I.TRUNC.NTZ R9, R10 ;  /* 0x0000000a00097305 */ /* 0x000e22000020f100 */
[----:B------:R-:W2:Y:S01]  /*0530*/  LDG.E R11, desc[UR8][R2.64] ;  /* 0x00000008020b7981 */ /* 0x000ea2000c1e1900 */
[----:B0-----:R-:W-:-:S05]  /*0540*/  IMAD.WIDE R8, R9, 0x4, R2 ;  /* 0x0000000409087825 */ /* 0x001fca00078e0202 */
[----:B------:R-:W2:Y:S01]  /*0550*/  LDG.E R12, desc[UR8][R8.64] ;  /* 0x00000008080c7981 */ /* 0x000ea2000c1e1900 */
[----:B------:R-:W-:Y:S01]  /*0560*/  UIADD3 UR4, UPT, UPT, UR4, 0x1, URZ ;  /* 0x0000000104047890 */ /* 0x000fe2000fffe0ff */
[----:B--2---:R-:W-:-:S05]  /*0570*/  IADD3 R13, PT, PT, R11, R12, RZ ;  /* 0x0000000c0b0d7210 */ /* 0x004fca0007ffe0ff */
[----:B------:R-:W-:Y:S01]  /*0580*/  I2FP.F32.U32 R11, UR4 ;  /* 0x00000004000b7c45 */ /* 0x000fe20008201000 */
[----:B------:R0:W-:Y:S03]  /*0590*/  STG.E desc[UR8][R8.64], R13 ;  /* 0x0000000d08007986 */ /* 0x0001e6000c101908 */
[----:B------:R-:W-:-:S13]  /*05a0*/  FSETP.GT.AND P0, PT, R6, R11, PT ;  /* 0x0000000b0600720b */ /* 0x000fda0003f04000 */
[----:B0-----:R-:W-:Y:S05]  /*05b0*/  @P0 BRA `(.L_x_2) ;  /* 0xfffffffc00680947 */ /* 0x001fea000383ffff */
.L_x_0:
[----:B------:R-:W0:Y:S01]  /*05c0*/  LDC.64 R8, c[0x0][0x380] ;  /* 0x0000e000ff087b82 */ /* 0x000e220000000a00 */
[----:B------:R-:W1:Y:S01]  /*05d0*/  LDCU UR4, c[0x0][0x388] ;  /* 0x00007100ff0477ac */ /* 0x000e620008000800 */
[----:B0-----:R-:W-:Y:S02]  /*05e0*/  IMAD.WIDE.U32 R8, R7, 0x4, R8 ;  /* 0x0000000407087825 */ /* 0x001fe400078e0008 */
[----:B------:R-:W2:Y:S04]  /*05f0*/  LDG.E R7, desc[UR8][R2.64] ;  /* 0x0000000802077981 */ /* 0x000ea8000c1e1900 */
[----:B------:R-:W2:Y:S01]  /*0600*/  LDG.E R8, desc[UR8][R8.64] ;  /* 0x0000000808087981 */ /* 0x000ea2000c1e1900 */
[----:B------:R-:W-:Y:S01]  /*0610*/  UIADD3 UR5, UPT, UPT, UR5, 0x1, URZ ;  /* 0x0000000105057890 */ /* 0x000fe2000fffe0ff */
[----:B------:R-:W-:-:S03]  /*0620*/  IADD3 R5, PT, PT, R5, 0x4000, RZ ;  /* 0x0000400005057810 */ /* 0x000fc60007ffe0ff */
[----:B------:R-:W-:-:S04]  /*0630*/  USHF.L.U32 UR6, UR5, 0xe, URZ ;  /* 0x0000000e05067899 */ /* 0x000fc800080006ff */
[----:B-1----:R-:W-:-:S04]  /*0640*/  UISETP.LT.AND UP0, UPT, UR6, UR4, UPT ;  /* 0x000000040600728c */ /* 0x002fc8000bf01270 */
[----:B------:R-:W-:-:S06]  /*0650*/  USEL UR4, UR6, UR4, UP0 ;  /* 0x0000000406047287 */ /* 0x000fcc0008000000 */
[----:B------:R-:W-:Y:S02]  /*0660*/  ISETP.LT.AND P0, PT, R5, UR4, PT ;  /* 0x0000000405007c0c */ /* 0x000fe4000bf01270 */
[----:B--2---:R-:W-:Y:S02]  /*0670*/  IADD3 R11, PT, PT, R8, R7, RZ ;  /* 0x00000007080b7210 */ /* 0x004fe40007ffe0ff */
[----:B------:R-:W-:-:S03]  /*0680*/  MOV R7, UR6 ;  /* 0x0000000600077c02 */ /* 0x000fc60008000f00 */
[----:B------:R0:W-:Y:S01]  /*0690*/  STG.E desc[UR8][R2.64], R11 ;  /* 0x0000000b02007986 */ /* 0x0001e2000c101908 */
[----:B------:R-:W-:Y:S06]  /*06a0*/  BAR.SYNC.DEFER_BLOCKING 0x0 ;  /* 0x0000000000007b1d */ /* 0x000fec0000010000 */
[----:B------:R-:W-:Y:S05]  /*06b0*/  @P0 BRA `(.L_x_3) ;  /* 0xfffffffc00080947 */ /* 0x000fea000383ffff */
[----:B------:R-:W-:Y:S05]  /*06c0*/  EXIT ;  /* 0x000000000000794d */ /* 0x000fea0003800000 */
.L_x_4:
[----:B------:R-:W-:-:S00]  /*06d0*/  BRA `(.L_x_4) ;  /* 0xfffffffc00fc7947 */ /* 0x000fc0000383ffff */
[----:B------:R-:W-:-:S00]  /*06e0*/  NOP ;  /* 0x0000000000007918 */ /* 0x000fc00000000000 */
        /* <DEDUP_REMOVED lines=9> */
.L_x_5:


//--------------------- .nv.shared.reserved.0     --------------------------
	.section	.nv.shared.reserved.0,"aw",@nobits
	.weak		__nv_reservedSMEM_offset_0_alias
	.size		__nv_reservedSMEM_offset_0_alias, 0, 64
	.other		__nv_reservedSMEM_offset_0_alias,@"STO_CUDA_RESERVED_SHARED STV_DEFAULT"
__nv_reservedSMEM_offset_0_alias:
	.zero		0
	.zero		64


//--------------------- .nv.constant0._Z3addPii   --------------------------
	.section	.nv.constant0._Z3addPii,"a",@progbits
	.sectionflags	@""
	.align	4
.nv.constant0._Z3addPii:
	.zero		908


//--------------------- SYMBOLS --------------------------

	.type		.nv.reservedSmem.offset0,@object
	.size		.nv.reservedSmem.offset0,0x4
